	.headerflags	@"EF_CUDA_TEXMODE_UNIFIED EF_CUDA_64BIT_ADDRESS EF_CUDA_ACCELERATORS EF_CUDA_SM90 EF_CUDA_VIRTUAL_SM(EF_CUDA_SM90)"
	.elftype	@"ET_EXEC"


//--------------------- .nv.info                  --------------------------
	.section	.nv.info,"",@"SHT_CUDA_INFO"
	.align	4


	//----- nvinfo : EIATTR_REGCOUNT
	.align		4
        /*0000*/ 	.byte	0x04, 0x2f
        /*0002*/ 	.short	(.L_2 - .L_1)
	.align		4
.L_1:
        /*0004*/ 	.word	index@(triton_per_fused__native_batch_norm_legit_add_convolution_6)
        /*0008*/ 	.word	0x0000001a


	//----- nvinfo : EIATTR_MIN_STACK_SIZE
	.align		4
.L_2:
        /*000c*/ 	.byte	0x04, 0x12
        /*000e*/ 	.short	(.L_4 - .L_3)
	.align		4
.L_3:
        /*0010*/ 	.word	index@(triton_per_fused__native_batch_norm_legit_add_convolution_6)
        /*0014*/ 	.word	0x00000000


	//----- nvinfo : EIATTR_FRAME_SIZE
	.align		4
.L_4:
        /*0018*/ 	.byte	0x04, 0x11
        /*001a*/ 	.short	(.L_6 - .L_5)
	.align		4
.L_5:
        /*001c*/ 	.word	index@(triton_per_fused__native_batch_norm_legit_add_convolution_6)
        /*0020*/ 	.word	0x00000000


	//----- nvinfo : EIATTR_MIN_STACK_SIZE
	.align		4
.L_6:
        /*0024*/ 	.byte	0x04, 0x12
        /*0026*/ 	.short	(.L_8 - .L_7)
	.align		4
.L_7:
        /*0028*/ 	.word	index@(triton_per_fused__native_batch_norm_legit_add_convolution_6)
        /*002c*/ 	.word	0x00000000
.L_8:


//--------------------- .nv.info.triton_per_fused__native_batch_norm_legit_add_convolution_6 --------------------------
	.section	.nv.info.triton_per_fused__native_batch_norm_legit_add_convolution_6,"",@"SHT_CUDA_INFO"
	.sectionflags	@""
	.align	4


	//----- nvinfo : EIATTR_CUDA_API_VERSION
	.align		4
        /*0000*/ 	.byte	0x04, 0x37
        /*0002*/ 	.short	(.L_10 - .L_9)
.L_9:
        /*0004*/ 	.word	0x0000007c


	//----- nvinfo : EIATTR_KPARAM_INFO
	.align		4
.L_10:
        /*0008*/ 	.byte	0x04, 0x17
        /*000a*/ 	.short	(.L_12 - .L_11)
.L_11:
        /*000c*/ 	.word	0x00000000
        /*0010*/ 	.short	0x0009
        /*0012*/ 	.short	0x0044
        /*0014*/ 	.byte	0x00, 0xf0, 0x11, 0x00


	//----- nvinfo : EIATTR_KPARAM_INFO
	.align		4
.L_12:
        /*0018*/ 	.byte	0x04, 0x17
        /*001a*/ 	.short	(.L_14 - .L_13)
.L_13:
        /*001c*/ 	.word	0x00000000
        /*0020*/ 	.short	0x0008
        /*0022*/ 	.short	0x0040
        /*0024*/ 	.byte	0x00, 0xf0, 0x11, 0x00


	//----- nvinfo : EIATTR_KPARAM_INFO
	.align		4
.L_14:
        /*0028*/ 	.byte	0x04, 0x17
        /*002a*/ 	.short	(.L_16 - .L_15)
.L_15:
        /*002c*/ 	.word	0x00000000
        /*0030*/ 	.short	0x0007
        /*0032*/ 	.short	0x0038
        /*0034*/ 	.byte	0x00, 0xf4, 0x21, 0x00


	//----- nvinfo : EIATTR_KPARAM_INFO
	.align		4
.L_16:
        /*0038*/ 	.byte	0x04, 0x17
        /*003a*/ 	.short	(.L_18 - .L_17)
.L_17:
        /*003c*/ 	.word	0x00000000
        /*0040*/ 	.short	0x0006
        /*0042*/ 	.short	0x0030
        /*0044*/ 	.byte	0x00, 0xf4, 0x21, 0x00


	//----- nvinfo : EIATTR_KPARAM_INFO
	.align		4
.L_18:
        /*0048*/ 	.byte	0x04, 0x17
        /*004a*/ 	.short	(.L_20 - .L_19)
.L_19:
        /*004c*/ 	.word	0x00000000
        /*0050*/ 	.short	0x0005
        /*0052*/ 	.short	0x0028
        /*0054*/ 	.byte	0x00, 0xf4, 0x21, 0x00


	//----- nvinfo : EIATTR_KPARAM_INFO
	.align		4
.L_20:
        /*0058*/ 	.byte	0x04, 0x17
        /*005a*/ 	.short	(.L_22 - .L_21)
.L_21:
        /*005c*/ 	.word	0x00000000
        /*0060*/ 	.short	0x0004
        /*0062*/ 	.short	0x0020
        /*0064*/ 	.byte	0x00, 0xf4, 0x21, 0x00


	//----- nvinfo : EIATTR_KPARAM_INFO
	.align		4
.L_22:
        /*0068*/ 	.byte	0x04, 0x17
        /*006a*/ 	.short	(.L_24 - .L_23)
.L_23:
        /*006c*/ 	.word	0x00000000
        /*0070*/ 	.short	0x0003
        /*0072*/ 	.short	0x0018
        /*0074*/ 	.byte	0x00, 0xf4, 0x21, 0x00


	//----- nvinfo : EIATTR_KPARAM_INFO
	.align		4
.L_24:
        /*0078*/ 	.byte	0x04, 0x17
        /*007a*/ 	.short	(.L_26 - .L_25)
.L_25:
        /*007c*/ 	.word	0x00000000
        /*0080*/ 	.short	0x0002
        /*0082*/ 	.short	0x0010
        /*0084*/ 	.byte	0x00, 0xf4, 0x21, 0x00


	//----- nvinfo : EIATTR_KPARAM_INFO
	.align		4
.L_26:
        /*0088*/ 	.byte	0x04, 0x17
        /*008a*/ 	.short	(.L_28 - .L_27)
.L_27:
        /*008c*/ 	.word	0x00000000
        /*0090*/ 	.short	0x0001
        /*0092*/ 	.short	0x0008
        /*0094*/ 	.byte	0x00, 0xf4, 0x21, 0x00


	//----- nvinfo : EIATTR_KPARAM_INFO
	.align		4
.L_28:
        /*0098*/ 	.byte	0x04, 0x17
        /*009a*/ 	.short	(.L_30 - .L_29)
.L_29:
        /*009c*/ 	.word	0x00000000
        /*00a0*/ 	.short	0x0000
        /*00a2*/ 	.short	0x0000
        /*00a4*/ 	.byte	0x00, 0xf4, 0x21, 0x00


	//----- nvinfo : EIATTR_SPARSE_MMA_MASK
	.align		4
.L_30:
        /*00a8*/ 	.byte	0x03, 0x50
        /*00aa*/ 	.short	0x0000


	//----- nvinfo : EIATTR_MAXREG_COUNT
	.align		4
        /*00ac*/ 	.byte	0x03, 0x1b
        /*00ae*/ 	.short	0x00ff


	//----- nvinfo : EIATTR_COOP_GROUP_MASK_REGIDS
	.align		4
        /*00b0*/ 	.byte	0x04, 0x29
        /*00b2*/ 	.short	(.L_32 - .L_31)


	//   ....[0]....
.L_31:
        /*00b4*/ 	.word	0xffffffff


	//   ....[1]....
        /*00b8*/ 	.word	0xffffffff


	//   ....[2]....
        /*00bc*/ 	.word	0xffffffff


	//   ....[3]....
        /*00c0*/ 	.word	0xffffffff


	//   ....[4]....
        /*00c4*/ 	.word	0xffffffff


	//   ....[5]....
        /*00c8*/ 	.word	0xffffffff


	//   ....[6]....
        /*00cc*/ 	.word	0xffffffff


	//   ....[7]....
        /*00d0*/ 	.word	0xffffffff


	//   ....[8]....
        /*00d4*/ 	.word	0xffffffff


	//   ....[9]....
        /*00d8*/ 	.word	0xffffffff


	//   ....[10]....
        /*00dc*/ 	.word	0xffffffff


	//   ....[11]....
        /*00e0*/ 	.word	0xffffffff


	//   ....[12]....
        /*00e4*/ 	.word	0xffffffff


	//   ....[13]....
        /*00e8*/ 	.word	0xffffffff


	//   ....[14]....
        /*00ec*/ 	.word	0xffffffff


	//   ....[15]....
        /*00f0*/ 	.word	0xffffffff


	//----- nvinfo : EIATTR_COOP_GROUP_INSTR_OFFSETS
	.align		4
.L_32:
        /*00f4*/ 	.byte	0x04, 0x28
        /*00f6*/ 	.short	(.L_34 - .L_33)


	//   ....[0]....
.L_33:
        /*00f8*/ 	.word	0x000002b0


	//   ....[1]....
        /*00fc*/ 	.word	0x000002c0


	//   ....[2]....
        /*0100*/ 	.word	0x000002f0


	//   ....[3]....
        /*0104*/ 	.word	0x00000300


	//   ....[4]....
        /*0108*/ 	.word	0x00000330


	//   ....[5]....
        /*010c*/ 	.word	0x00000340


	//   ....[6]....
        /*0110*/ 	.word	0x00000370


	//   ....[7]....
        /*0114*/ 	.word	0x00000380


	//   ....[8]....
        /*0118*/ 	.word	0x00000410


	//   ....[9]....
        /*011c*/ 	.word	0x00000430


	//   ....[10]....
        /*0120*/ 	.word	0x00000450


	//   ....[11]....
        /*0124*/ 	.word	0x00000470


	//   ....[12]....
        /*0128*/ 	.word	0x00000490


	//   ....[13]....
        /*012c*/ 	.word	0x000004d0


	//   ....[14]....
        /*0130*/ 	.word	0x000004f0


	//   ....[15]....
        /*0134*/ 	.word	0x00000530


	//----- nvinfo : EIATTR_EXIT_INSTR_OFFSETS
	.align		4
.L_34:
        /*0138*/ 	.byte	0x04, 0x1c
        /*013a*/ 	.short	(.L_36 - .L_35)


	//   ....[0]....
.L_35:
        /*013c*/ 	.word	0x00000680


	//   ....[1]....
        /*0140*/ 	.word	0x000006a0


	//----- nvinfo : EIATTR_REQNTID
	.align		4
.L_36:
        /*0144*/ 	.byte	0x04, 0x10
        /*0146*/ 	.short	(.L_38 - .L_37)
.L_37:
        /*0148*/ 	.word	0x00000040
        /*014c*/ 	.word	0x00000001
        /*0150*/ 	.word	0x00000001


	//----- nvinfo : EIATTR_CBANK_PARAM_SIZE
	.align		4
.L_38:
        /*0154*/ 	.byte	0x03, 0x19
        /*0156*/ 	.short	0x0048


	//----- nvinfo : EIATTR_PARAM_CBANK
	.align		4
        /*0158*/ 	.byte	0x04, 0x0a
        /*015a*/ 	.short	(.L_40 - .L_39)
	.align		4
.L_39:
        /*015c*/ 	.word	index@(.nv.constant0.triton_per_fused__native_batch_norm_legit_add_convolution_6)
        /*0160*/ 	.short	0x0210
        /*0162*/ 	.short	0x0048


	//----- nvinfo : EIATTR_SW_WAR
	.align		4
.L_40:
        /*0164*/ 	.byte	0x04, 0x36
        /*0166*/ 	.short	(.L_42 - .L_41)
.L_41:
        /*0168*/ 	.word	0x00000008
.L_42:


//--------------------- .nv.callgraph             --------------------------
	.section	.nv.callgraph,"",@"SHT_CUDA_CALLGRAPH"
	.align	4
	.sectionentsize	8
	.align		4
        /*0000*/ 	.word	0x00000000
	.align		4
        /*0004*/ 	.word	0xffffffff
	.align		4
        /*0008*/ 	.word	0x00000000
	.align		4
        /*000c*/ 	.word	0xfffffffe
	.align		4
        /*0010*/ 	.word	0x00000000
	.align		4
        /*0014*/ 	.word	0xfffffffd
	.align		4
        /*0018*/ 	.word	0x00000000
	.align		4
        /*001c*/ 	.word	0xfffffffc


//--------------------- .nv.constant4             --------------------------
	.section	.nv.constant4,"a",@progbits
	.align	8
	.align		8
.nv.constant4:
        /*0000*/ 	.dword	_$_str


//--------------------- .text.triton_per_fused__native_batch_norm_legit_add_convolution_6 --------------------------
	.section	.text.triton_per_fused__native_batch_norm_legit_add_convolution_6,"ax",@progbits
	.align	128
        .global         triton_per_fused__native_batch_norm_legit_add_convolution_6
        .type           triton_per_fused__native_batch_norm_legit_add_convolution_6,@function
        .size           triton_per_fused__native_batch_norm_legit_add_convolution_6,(.L_x_1 - triton_per_fused__native_batch_norm_legit_add_convolution_6)
        .other          triton_per_fused__native_batch_norm_legit_add_convolution_6,@"STO_CUDA_ENTRY STV_DEFAULT"
triton_per_fused__native_batch_norm_legit_add_convolution_6:
.text.triton_per_fused__native_batch_norm_legit_add_convolution_6:
[----:B------:R-:W0:Y:S01]  /*0000*/  LDC R1, c[0x0][0x28] ;  /* 0x00000a00ff017b82 */ /* 0x000e220000000800 */
[----:B------:R-:W1:Y:S07]  /*0010*/  S2R R0, SR_CTAID.X ;  /* 0x0000000000007919 */ /* 0x000e6e0000002500 */
[----:B------:R-:W2:Y:S01]  /*0020*/  LDC.64 R2, c[0x0][0x210] ;  /* 0x00008400ff027b82 */ /* 0x000ea20000000a00 */
[----:B------:R-:W-:Y:S01]  /*0030*/  HFMA2.MMA R12, -RZ, RZ, 0, 0 ;  /* 0x00000000ff0c7435 */ /* 0x000fe200000001ff */
[----:B------:R-:W-:Y:S01]  /*0040*/  CS2R R10, SRZ ;  /* 0x00000000000a7805 */ /* 0x000fe2000001ff00 */
[----:B------:R-:W3:Y:S01]  /*0050*/  S2R R18, SR_TID.X ;  /* 0x0000000000127919 */ /* 0x000ee20000002100 */
[----:B------:R-:W-:Y:S01]  /*0060*/  ULDC.64 UR4, c[0x0][0x208] ;  /* 0x0000820000047ab9 */ /* 0x000fe20000000a00 */
[----:B------:R-:W-:-:S03]  /*0070*/  CS2R R14, SRZ ;  /* 0x00000000000e7805 */ /* 0x000fc6000001ff00 */
[----:B------:R-:W4:Y:S01]  /*0080*/  LDC.64 R20, c[0x0][0x220] ;  /* 0x00008800ff147b82 */ /* 0x000f220000000a00 */
[----:B------:R-:W-:-:S07]  /*0090*/  CS2R R8, SRZ ;  /* 0x0000000000087805 */ /* 0x000fce000001ff00 */
[----:B------:R-:W5:Y:S08]  /*00a0*/  LDC.64 R22, c[0x0][0x238] ;  /* 0x00008e00ff167b82 */ /* 0x000f700000000a00 */
[----:B------:R-:W5:Y:S01]  /*00b0*/  LDC.64 R16, c[0x0][0x228] ;  /* 0x00008a00ff107b82 */ /* 0x000f620000000a00 */
[----:B-1----:R-:W-:-:S07]  /*00c0*/  SHF.R.S32.HI R5, RZ, 0x1f, R0 ;  /* 0x0000001fff057819 */ /* 0x002fce0000011400 */
[----:B------:R-:W1:Y:S01]  /*00d0*/  LDC.64 R6, c[0x0][0x230] ;  /* 0x00008c00ff067b82 */ /* 0x000e620000000a00 */
[----:B------:R-:W-:Y:S02]  /*00e0*/  ISETP.GE.AND P2, PT, R0, 0x10, PT ;  /* 0x000000100000780c */ /* 0x000fe40003f46270 */
[----:B---3--:R-:W-:Y:S02]  /*00f0*/  LOP3.LUT R13, R18, 0xf, RZ, 0xc0, !PT ;  /* 0x0000000f120d7812 */ /* 0x008fe400078ec0ff */
[----:B------:R-:W-:Y:S02]  /*0100*/  LEA.HI R5, R5, R0, RZ, 0x2 ;  /* 0x0000000005057211 */ /* 0x000fe400078f10ff */
[----:B------:R-:W-:Y:S02]  /*0110*/  LEA R13, R0, R13, 0x4 ;  /* 0x0000000d000d7211 */ /* 0x000fe400078e20ff */
[----:B------:R-:W-:-:S03]  /*0120*/  LOP3.LUT R5, R5, 0xfffffffc, RZ, 0xc0, !PT ;  /* 0xfffffffc05057812 */ /* 0x000fc600078ec0ff */
[----:B--2---:R-:W-:Y:S01]  /*0130*/  IMAD.WIDE R2, R13, 0x4, R2 ;  /* 0x000000040d027825 */ /* 0x004fe200078e0202 */
[----:B------:R-:W-:-:S04]  /*0140*/  IADD3 R5, -R5, R0, RZ ;  /* 0x0000000005057210 */ /* 0x000fc80007ffe1ff */
[----:B------:R-:W2:Y:S01]  /*0150*/  @!P2 LDG.E R11, desc[UR4][R2.64] ;  /* 0x00000004020ba981 */ /* 0x000ea2000c1e1900 */
[----:B----4-:R-:W-:Y:S02]  /*0160*/  IMAD.WIDE R20, R5, 0x4, R20 ;  /* 0x0000000405147825 */ /* 0x010fe400078e0214 */
[----:B------:R-:W3:Y:S01]  /*0170*/  LDC.64 R4, c[0x0][0x218] ;  /* 0x00008600ff047b82 */ /* 0x000ee20000000a00 */
[----:B------:R-:W4:Y:S04]  /*0180*/  @!P2 LDG.E R12, desc[UR4][R2.64] ;  /* 0x00000004020ca981 */ /* 0x000f28000c1e1900 */
[----:B------:R-:W4:Y:S04]  /*0190*/  @!P2 LDG.E.EL R14, desc[UR4][R20.64] ;  /* 0x00000004140ea981 */ /* 0x000f28000c2e1900 */
[----:B------:R-:W4:Y:S01]  /*01a0*/  @!P2 LDG.E.EL R9, desc[UR4][R20.64] ;  /* 0x000000041409a981 */ /* 0x000f22000c2e1900 */
[----:B-----5:R-:W-:-:S05]  /*01b0*/  IMAD.WIDE R22, R0, 0x4, R22 ;  /* 0x0000000400167825 */ /* 0x020fca00078e0216 */
[----:B------:R5:W4:Y:S01]  /*01c0*/  @!P2 LDG.E.EL R10, desc[UR4][R22.64] ;  /* 0x00000004160aa981 */ /* 0x000b22000c2e1900 */
[----:B0-----:R-:W-:-:S04]  /*01d0*/  IMAD.WIDE R16, R13, 0x4, R16 ;  /* 0x000000040d107825 */ /* 0x001fc800078e0210 */
[----:B-1----:R-:W-:Y:S01]  /*01e0*/  IMAD.WIDE R6, R0, 0x4, R6 ;  /* 0x0000000400067825 */ /* 0x002fe200078e0206 */
[----:B------:R0:W4:Y:S03]  /*01f0*/  @!P2 LDG.E R8, desc[UR4][R16.64] ;  /* 0x000000041008a981 */ /* 0x000126000c1e1900 */
[----:B---3--:R-:W-:Y:S01]  /*0200*/  IMAD.WIDE R4, R13, 0x4, R4 ;  /* 0x000000040d047825 */ /* 0x008fe200078e0204 */
[----:B------:R-:W-:Y:S01]  /*0210*/  MOV R13, RZ ;  /* 0x000000ff000d7202 */ /* 0x000fe20000000f00 */
[----:B------:R1:W3:Y:S05]  /*0220*/  @!P2 LDG.E.EL R15, desc[UR4][R6.64] ;  /* 0x00000004060fa981 */ /* 0x0002ea000c2e1900 */
[----:B------:R-:W3:Y:S01]  /*0230*/  @!P2 LDG.E R13, desc[UR4][R4.64] ;  /* 0x00000004040da981 */ /* 0x000ee2000c1e1900 */
[----:B-----5:R-:W-:Y:S01]  /*0240*/  HFMA2.MMA R23, -RZ, RZ, 1.375, 0 ;  /* 0x3d800000ff177435 */ /* 0x020fe200000001ff */
[----:B--2---:R-:W-:-:S02]  /*0250*/  SEL R11, R11, RZ, !P2 ;  /* 0x000000ff0b0b7207 */ /* 0x004fc40005000000 */
[----:B----4-:R-:W-:-:S03]  /*0260*/  SEL R12, R12, RZ, !P2 ;  /* 0x000000ff0c0c7207 */ /* 0x010fc60005000000 */
[----:B------:R-:W-:Y:S02]  /*0270*/  FADD R11, R11, R14 ;  /* 0x0000000e0b0b7221 */ /* 0x000fe40000000000 */
[----:B------:R-:W-:-:S03]  /*0280*/  FADD R9, R12, R9 ;  /* 0x000000090c097221 */ /* 0x000fc60000000000 */
[----:B------:R-:W-:Y:S02]  /*0290*/  FSEL R12, R11, RZ, !P2 ;  /* 0x000000ff0b0c7208 */ /* 0x000fe40005000000 */
[----:B------:R-:W-:-:S03]  /*02a0*/  FSEL R14, R9, RZ, !P2 ;  /* 0x000000ff090e7208 */ /* 0x000fc60005000000 */
[----:B0-----:R-:W0:Y:S04]  /*02b0*/  SHFL.BFLY PT, R17, R12, 0x8, 0x1f ;  /* 0x0d001f000c117f89 */ /* 0x001e2800000e0000 */
[----:B------:R-:W2:Y:S01]  /*02c0*/  SHFL.BFLY PT, R19, R14, 0x8, 0x1f ;  /* 0x0d001f000e137f89 */ /* 0x000ea200000e0000 */
[----:B0-----:R-:W-:Y:S01]  /*02d0*/  FADD R17, R12, R17 ;  /* 0x000000110c117221 */ /* 0x001fe20000000000 */
[----:B--2---:R-:W-:-:S04]  /*02e0*/  FADD R20, R14, R19 ;  /* 0x000000130e147221 */ /* 0x004fc80000000000 */
[----:B-1----:R-:W0:Y:S04]  /*02f0*/  SHFL.BFLY PT, R6, R17, 0x4, 0x1f ;  /* 0x0c801f0011067f89 */ /* 0x002e2800000e0000 */
[----:B------:R-:W1:Y:S01]  /*0300*/  SHFL.BFLY PT, R7, R20, 0x4, 0x1f ;  /* 0x0c801f0014077f89 */ /* 0x000e6200000e0000 */
[----:B0-----:R-:W-:Y:S01]  /*0310*/  FADD R16, R17, R6 ;  /* 0x0000000611107221 */ /* 0x001fe20000000000 */
[----:B-1----:R-:W-:-:S04]  /*0320*/  FADD R21, R20, R7 ;  /* 0x0000000714157221 */ /* 0x002fc80000000000 */
[----:B------:R-:W0:Y:S04]  /*0330*/  SHFL.BFLY PT, R7, R16, 0x2, 0x1f ;  /* 0x0c401f0010077f89 */ /* 0x000e2800000e0000 */
[----:B------:R-:W1:Y:S01]  /*0340*/  SHFL.BFLY PT, R6, R21, 0x2, 0x1f ;  /* 0x0c401f0015067f89 */ /* 0x000e6200000e0000 */
[----:B0-----:R-:W-:Y:S01]  /*0350*/  FADD R19, R16, R7 ;  /* 0x0000000710137221 */ /* 0x001fe20000000000 */
[----:B-1----:R-:W-:-:S04]  /*0360*/  FADD R12, R21, R6 ;  /* 0x00000006150c7221 */ /* 0x002fc80000000000 */
[----:B------:R-:W0:Y:S04]  /*0370*/  SHFL.BFLY PT, R6, R19, 0x1, 0x1f ;  /* 0x0c201f0013067f89 */ /* 0x000e2800000e0000 */
[----:B------:R-:W1:Y:S01]  /*0380*/  SHFL.BFLY PT, R7, R12, 0x1, 0x1f ;  /* 0x0c201f000c077f89 */ /* 0x000e6200000e0000 */
[----:B0-----:R-:W-:Y:S01]  /*0390*/  FADD R6, R19, R6 ;  /* 0x0000000613067221 */ /* 0x001fe20000000000 */
[----:B-1----:R-:W-:-:S03]  /*03a0*/  FADD R14, R12, R7 ;  /* 0x000000070c0e7221 */ /* 0x002fc60000000000 */
[----:B------:R-:W-:Y:S01]  /*03b0*/  FFMA R7, R6, -0.0625, R11 ;  /* 0xbd80000006077823 */ /* 0x000fe2000000000b */
[----:B------:R-:W-:-:S03]  /*03c0*/  FMUL R6, R14, 0.0625 ;  /* 0x3d8000000e067820 */ /* 0x000fc60000400000 */
[----:B------:R-:W-:Y:S01]  /*03d0*/  FMUL R14, R7, R7 ;  /* 0x00000007070e7220 */ /* 0x000fe20000400000 */
[----:B------:R-:W-:-:S04]  /*03e0*/  FADD R9, R9, -R6 ;  /* 0x8000000609097221 */ /* 0x000fc80000000000 */
[----:B------:R-:W-:Y:S01]  /*03f0*/  FSEL R14, R14, RZ, !P2 ;  /* 0x000000ff0e0e7208 */ /* 0x000fe20005000000 */
[----:B------:R-:W-:-:S04]  /*0400*/  FMUL R9, R9, R9 ;  /* 0x0000000909097220 */ /* 0x000fc80000400000 */
[----:B------:R-:W0:Y:S01]  /*0410*/  SHFL.BFLY PT, R17, R14, 0x8, 0x1f ;  /* 0x0d001f000e117f89 */ /* 0x000e2200000e0000 */
[----:B------:R-:W-:-:S05]  /*0420*/  FSEL R9, R9, RZ, !P2 ;  /* 0x000000ff09097208 */ /* 0x000fca0005000000 */
[----:B------:R-:W1:Y:S01]  /*0430*/  SHFL.BFLY PT, R16, R9, 0x8, 0x1f ;  /* 0x0d001f0009107f89 */ /* 0x000e6200000e0000 */
[----:B0-----:R-:W-:-:S05]  /*0440*/  FADD R17, R14, R17 ;  /* 0x000000110e117221 */ /* 0x001fca0000000000 */
[----:B------:R-:W0:Y:S01]  /*0450*/  SHFL.BFLY PT, R12, R17, 0x4, 0x1f ;  /* 0x0c801f00110c7f89 */ /* 0x000e2200000e0000 */
[----:B-1----:R-:W-:-:S05]  /*0460*/  FADD R16, R9, R16 ;  /* 0x0000001009107221 */ /* 0x002fca0000000000 */
[----:B------:R-:W1:Y:S01]  /*0470*/  SHFL.BFLY PT, R21, R16, 0x4, 0x1f ;  /* 0x0c801f0010157f89 */ /* 0x000e6200000e0000 */
[----:B0-----:R-:W-:-:S05]  /*0480*/  FADD R12, R17, R12 ;  /* 0x0000000c110c7221 */ /* 0x001fca0000000000 */
[----:B------:R-:W0:Y:S01]  /*0490*/  SHFL.BFLY PT, R19, R12, 0x2, 0x1f ;  /* 0x0c401f000c137f89 */ /* 0x000e2200000e0000 */
[----:B-1----:R-:W-:Y:S01]  /*04a0*/  FADD R21, R16, R21 ;  /* 0x0000001510157221 */ /* 0x002fe20000000000 */
[----:B------:R-:W-:Y:S01]  /*04b0*/  FFMA R10, R10, R23, 9.9999997473787516356e-06 ;  /* 0x3727c5ac0a0a7423 */ /* 0x000fe20000000017 */
[----:B------:R-:W1:Y:S03]  /*04c0*/  LDC.64 R16, c[0x0][0x248] ;  /* 0x00009200ff107b82 */ /* 0x000e660000000a00 */
[----:B------:R-:W2:Y:S01]  /*04d0*/  SHFL.BFLY PT, R20, R21, 0x2, 0x1f ;  /* 0x0c401f0015147f89 */ /* 0x000ea200000e0000 */
[----:B0-----:R-:W-:-:S05]  /*04e0*/  FADD R19, R12, R19 ;  /* 0x000000130c137221 */ /* 0x001fca0000000000 */
[----:B------:R-:W0:Y:S01]  /*04f0*/  SHFL.BFLY PT, R14, R19, 0x1, 0x1f ;  /* 0x0c201f00130e7f89 */ /* 0x000e2200000e0000 */
[----:B--2---:R-:W-:Y:S01]  /*0500*/  FADD R9, R21, R20 ;  /* 0x0000001415097221 */ /* 0x004fe20000000000 */
[----:B------:R-:W2:Y:S01]  /*0510*/  MUFU.RSQ R10, R10 ;  /* 0x0000000a000a7308 */ /* 0x000ea20000001400 */
[----:B------:R-:W4:Y:S03]  /*0520*/  LDC.64 R20, c[0x0][0x240] ;  /* 0x00009000ff147b82 */ /* 0x000f260000000a00 */
[----:B------:R-:W5:Y:S01]  /*0530*/  SHFL.BFLY PT, R22, R9, 0x1, 0x1f ;  /* 0x0c201f0009167f89 */ /* 0x000f6200000e0000 */
[----:B------:R-:W-:Y:S02]  /*0540*/  SEL R8, R8, RZ, !P2 ;  /* 0x000000ff08087207 */ /* 0x000fe40005000000 */
[----:B------:R-:W-:Y:S01]  /*0550*/  LOP3.LUT P0, RZ, R18, 0x30, RZ, 0xc0, !PT ;  /* 0x0000003012ff7812 */ /* 0x000fe2000780c0ff */
[----:B0-----:R-:W-:-:S04]  /*0560*/  FADD R14, R19, R14 ;  /* 0x0000000e130e7221 */ /* 0x001fc80000000000 */
[----:B------:R-:W-:Y:S01]  /*0570*/  FFMA R14, R14, R23, 9.9999997473787516356e-06 ;  /* 0x3727c5ac0e0e7423 */ /* 0x000fe20000000017 */
[----:B-----5:R-:W-:-:S05]  /*0580*/  FADD R22, R9, R22 ;  /* 0x0000001609167221 */ /* 0x020fca0000000000 */
[----:B------:R-:W0:Y:S01]  /*0590*/  MUFU.RSQ R14, R14 ;  /* 0x0000000e000e7308 */ /* 0x000e220000001400 */
[----:B------:R-:W-:Y:S01]  /*05a0*/  FFMA R22, R22, R23, 9.9999997473787516356e-06 ;  /* 0x3727c5ac16167423 */ /* 0x000fe20000000017 */
[----:B------:R-:W-:Y:S01]  /*05b0*/  LOP3.LUT P1, RZ, R18, 0x3f, RZ, 0xc0, !PT ;  /* 0x0000003f12ff7812 */ /* 0x000fe2000782c0ff */
[----:B---3--:R-:W-:Y:S01]  /*05c0*/  FADD R15, R8, -R15 ;  /* 0x8000000f080f7221 */ /* 0x008fe20000000000 */
[C---:B------:R-:W-:Y:S02]  /*05d0*/  ISETP.LT.AND P0, PT, R0.reuse, 0x10, !P0 ;  /* 0x000000100000780c */ /* 0x040fe40004701270 */
[----:B------:R-:W-:Y:S02]  /*05e0*/  SEL R13, R13, RZ, !P2 ;  /* 0x000000ff0d0d7207 */ /* 0x000fe40005000000 */
[----:B------:R-:W3:Y:S01]  /*05f0*/  MUFU.RSQ R9, R22 ;  /* 0x0000001600097308 */ /* 0x000ee20000001400 */
[----:B------:R-:W-:Y:S02]  /*0600*/  ISETP.LT.AND P1, PT, R0, 0x10, !P1 ;  /* 0x000000100000780c */ /* 0x000fe40004f21270 */
[----:B--2---:R-:W-:Y:S01]  /*0610*/  FFMA R10, R10, R15, R13 ;  /* 0x0000000f0a0a7223 */ /* 0x004fe2000000000d */
[----:B-1----:R-:W-:-:S04]  /*0620*/  IMAD.WIDE R16, R0, 0x4, R16 ;  /* 0x0000000400107825 */ /* 0x002fc800078e0210 */
[----:B0-----:R-:W-:Y:S01]  /*0630*/  FFMA R7, R7, R14, R10 ;  /* 0x0000000e07077223 */ /* 0x001fe2000000000a */
[----:B------:R0:W-:Y:S04]  /*0640*/  @P0 STG.E desc[UR4][R2.64], R11 ;  /* 0x0000000b02000986 */ /* 0x0001e8000c101904 */
[----:B------:R0:W-:Y:S01]  /*0650*/  @P0 STG.E desc[UR4][R4.64], R7 ;  /* 0x0000000704000986 */ /* 0x0001e2000c101904 */
[----:B----4-:R-:W-:-:S03]  /*0660*/  IMAD.WIDE R20, R0, 0x4, R20 ;  /* 0x0000000400147825 */ /* 0x010fc600078e0214 */
[----:B---3--:R0:W-:Y:S02]  /*0670*/  @P1 STG.E desc[UR4][R16.64], R9 ;  /* 0x0000000910001986 */ /* 0x0081e4000c101904 */
[----:B0-----:R-:W-:Y:S05]  /*0680*/  @!P1 EXIT ;  /* 0x000000000000994d */ /* 0x001fea0003800000 */
[----:B------:R-:W-:Y:S01]  /*0690*/  STG.E desc[UR4][R20.64], R6 ;  /* 0x0000000614007986 */ /* 0x000fe2000c101904 */
[----:B------:R-:W-:Y:S05]  /*06a0*/  EXIT ;  /* 0x000000000000794d */ /* 0x000fea0003800000 */
.L_x_0:
[----:B------:R-:W-:-:S00]  /*06b0*/  BRA `(.L_x_0) ;  /* 0xfffffffc00fc7947 */ /* 0x000fc0000383ffff */
[----:B------:R-:W-:-:S00]  /*06c0*/  NOP ;  /* 0x0000000000007918 */ /* 0x000fc00000000000 */
        /* <DEDUP_REMOVED lines=11> */
.L_x_1:


//--------------------- .nv.global.init           --------------------------
	.section	.nv.global.init,"aw",@progbits
.nv.global.init:
	.type		_$_str,@object
	.size		_$_str,(.L_0 - _$_str)
_$_str:
        /*0000*/ 	.byte	0x5f, 0x5f, 0x43, 0x55, 0x44, 0x41, 0x5f, 0x46, 0x54, 0x5a, 0x00
.L_0:


//--------------------- .nv.constant0.triton_per_fused__native_batch_norm_legit_add_convolution_6 --------------------------
	.section	.nv.constant0.triton_per_fused__native_batch_norm_legit_add_convolution_6,"a",@progbits
	.sectionflags	@""
	.align	4
.nv.constant0.triton_per_fused__native_batch_norm_legit_add_convolution_6:
	.zero		600
